//
// Generated by NVIDIA NVVM Compiler
//
// Compiler Build ID: CL-36424714
// Cuda compilation tools, release 13.0, V13.0.88
// Based on NVVM 20.0.0
//

.version 9.0
.target sm_100
.address_size 64

	// .globl	_Z15manipulateInputPjS_

.visible .entry _Z15manipulateInputPjS_(
	.param .u64 .ptr .align 1 _Z15manipulateInputPjS__param_0,
	.param .u64 .ptr .align 1 _Z15manipulateInputPjS__param_1
)
{
	.reg .b32 	%r<9>;
	.reg .b64 	%rd<8>;

	ld.param.u64 	%rd1, [_Z15manipulateInputPjS__param_0];
	ld.param.u64 	%rd2, [_Z15manipulateInputPjS__param_1];
	cvta.to.global.u64 	%rd3, %rd2;
	cvta.to.global.u64 	%rd4, %rd1;
	mov.u32 	%r1, %ctaid.x;
	mov.u32 	%r2, %ntid.x;
	mov.u32 	%r3, %tid.x;
	mad.lo.s32 	%r4, %r1, %r2, %r3;
	mul.wide.u32 	%rd5, %r4, 4;
	add.s64 	%rd6, %rd4, %rd5;
	ld.global.u32 	%r5, [%rd6];
	shl.b32 	%r6, %r5, 1;
	shr.u32 	%r7, %r4, 1;
	sub.s32 	%r8, %r6, %r7;
	add.s64 	%rd7, %rd3, %rd5;
	st.global.u32 	[%rd7], %r8;
	ret;

}


// ===== COMPILED SASS (sm_100) =====

	.target	sm_100

	.elftype	@"ET_EXEC"


//--------------------- .note.nv.tkinfo           --------------------------
	.section	.note.nv.tkinfo,"",@"SHT_NOTE"
	.sectionflags	@"SHF_NOTE_NV_TKINFO"
	.tkinfo
        /*0018*/ 	.word	0x00000002
        /*0030*/ 	.string	""
        /*0030*/ 	.string	"ptxas"
        /*0030*/ 	.string	"Cuda compilation tools, release 13.0, V13.0.88"
        /*0030*/ 	.string	"Build cuda_13.0.r13.0/compiler.36424714_0"
        /*0030*/ 	.string	"-arch sm_100 -m 64 "



//--------------------- .note.nv.cuinfo           --------------------------
	.section	.note.nv.cuinfo,"",@"SHT_NOTE"
	.sectionflags	@"SHF_NOTE_NV_CUINFO"
        /*0018*/ 	.short	0x0002
        /*001a*/ 	.short	0x0064
        /*001c*/ 	.short	0x0082
	.zero		2


//--------------------- .nv.info                  --------------------------
	.section	.nv.info,"",@"SHT_CUDA_INFO"
	.align	4


	//----- nvinfo : EIATTR_REGCOUNT
	.align		4
        /*0000*/ 	.byte	0x04, 0x2f
        /*0002*/ 	.short	(.L_1 - .L_0)
	.align		4
.L_0:
        /*0004*/ 	.word	index@(_Z15manipulateInputPjS_)
        /*0008*/ 	.word	0x0000000c


	//----- nvinfo : EIATTR_FRAME_SIZE
	.align		4
.L_1:
        /*000c*/ 	.byte	0x04, 0x11
        /*000e*/ 	.short	(.L_3 - .L_2)
	.align		4
.L_2:
        /*0010*/ 	.word	index@(_Z15manipulateInputPjS_)
        /*0014*/ 	.word	0x00000000


	//----- nvinfo : EIATTR_MIN_STACK_SIZE
	.align		4
.L_3:
        /*0018*/ 	.byte	0x04, 0x12
        /*001a*/ 	.short	(.L_5 - .L_4)
	.align		4
.L_4:
        /*001c*/ 	.word	index@(_Z15manipulateInputPjS_)
        /*0020*/ 	.word	0x00000000
.L_5:


//--------------------- .nv.compat                --------------------------
	.section	.nv.compat,"",@"SHT_CUDA_COMPAT_INFO"
	.align	4
        /*0000*/ 	.byte	0x02, 0x09, 0x00, 0x00, 0x02, 0x02, 0x01, 0x00, 0x02, 0x05, 0x05, 0x00, 0x03, 0x07, 0x01, 0x01
        /*0010*/ 	.byte	0x02, 0x03, 0x00, 0x00, 0x02, 0x06, 0x01, 0x00, 0x04, 0x0b, 0x08, 0x00, 0x09, 0x00, 0x00, 0x00
        /*0020*/ 	.byte	0x00, 0x00, 0x00, 0x00


//--------------------- .nv.info._Z15manipulateInputPjS_ --------------------------
	.section	.nv.info._Z15manipulateInputPjS_,"",@"SHT_CUDA_INFO"
	.sectionflags	@""
	.align	4


	//----- nvinfo : EIATTR_CUDA_API_VERSION
	.align		4
        /*0000*/ 	.byte	0x04, 0x37
        /*0002*/ 	.short	(.L_7 - .L_6)
.L_6:
        /*0004*/ 	.word	0x00000082


	//----- nvinfo : EIATTR_KPARAM_INFO
	.align		4
.L_7:
        /*0008*/ 	.byte	0x04, 0x17
        /*000a*/ 	.short	(.L_9 - .L_8)
.L_8:
        /*000c*/ 	.word	0x00000000
        /*0010*/ 	.short	0x0001
        /*0012*/ 	.short	0x0008
        /*0014*/ 	.byte	0x00, 0xf5, 0x21, 0x00


	//----- nvinfo : EIATTR_KPARAM_INFO
	.align		4
.L_9:
        /*0018*/ 	.byte	0x04, 0x17
        /*001a*/ 	.short	(.L_11 - .L_10)
.L_10:
        /*001c*/ 	.word	0x00000000
        /*0020*/ 	.short	0x0000
        /*0022*/ 	.short	0x0000
        /*0024*/ 	.byte	0x00, 0xf5, 0x21, 0x00


	//----- nvinfo : EIATTR_SPARSE_MMA_MASK
	.align		4
.L_11:
        /*0028*/ 	.byte	0x03, 0x50
        /*002a*/ 	.short	0x0000


	//----- nvinfo : EIATTR_MAXREG_COUNT
	.align		4
        /*002c*/ 	.byte	0x03, 0x1b
        /*002e*/ 	.short	0x00ff


	//----- nvinfo : EIATTR_MERCURY_ISA_VERSION
	.align		4
        /*0030*/ 	.byte	0x03, 0x5f
        /*0032*/ 	.short	0x0101


	//----- nvinfo : EIATTR_VRC_CTA_INIT_COUNT
	.align		4
        /*0034*/ 	.byte	0x02, 0x4a
	.zero		1
	.zero		1


	//----- nvinfo : EIATTR_EXIT_INSTR_OFFSETS
	.align		4
        /*0038*/ 	.byte	0x04, 0x1c
        /*003a*/ 	.short	(.L_13 - .L_12)


	//   ....[0]....
.L_12:
        /*003c*/ 	.word	0x000000e0


	//----- nvinfo : EIATTR_CBANK_PARAM_SIZE
	.align		4
.L_13:
        /*0040*/ 	.byte	0x03, 0x19
        /*0042*/ 	.short	0x0010


	//----- nvinfo : EIATTR_PARAM_CBANK
	.align		4
        /*0044*/ 	.byte	0x04, 0x0a
        /*0046*/ 	.short	(.L_15 - .L_14)
	.align		4
.L_14:
        /*0048*/ 	.word	index@(.nv.constant0._Z15manipulateInputPjS_)
        /*004c*/ 	.short	0x0380
        /*004e*/ 	.short	0x0010


	//----- nvinfo : EIATTR_SW_WAR
	.align		4
.L_15:
        /*0050*/ 	.byte	0x04, 0x36
        /*0052*/ 	.short	(.L_17 - .L_16)
.L_16:
        /*0054*/ 	.word	0x00000008
.L_17:


//--------------------- .nv.callgraph             --------------------------
	.section	.nv.callgraph,"",@"SHT_CUDA_CALLGRAPH"
	.align	4
	.sectionentsize	8
	.align		4
        /*0000*/ 	.word	0x00000000
	.align		4
        /*0004*/ 	.word	0xffffffff
	.align		4
        /*0008*/ 	.word	0x00000000
	.align		4
        /*000c*/ 	.word	0xfffffffe
	.align		4
        /*0010*/ 	.word	0x00000000
	.align		4
        /*0014*/ 	.word	0xfffffffd
	.align		4
        /*0018*/ 	.word	0x00000000
	.align		4
        /*001c*/ 	.word	0xfffffffc


//--------------------- .text._Z15manipulateInputPjS_ --------------------------
	.section	.text._Z15manipulateInputPjS_,"ax",@progbits
	.align	128
        .global         _Z15manipulateInputPjS_
        .type           _Z15manipulateInputPjS_,@function
        .size           _Z15manipulateInputPjS_,(.L_x_1 - _Z15manipulateInputPjS_)
        .other          _Z15manipulateInputPjS_,@"STO_CUDA_ENTRY STV_DEFAULT"
_Z15manipulateInputPjS_:
.text._Z15manipulateInputPjS_:
[----:B------:R-:W-:Y:S01]  /*0000*/  LDC R1, c[0x0][0x37c] ;  /* 0x0000df00ff017b82 */ /* 0x000fe20000000800 */
[----:B------:R-:W0:Y:S07]  /*0010*/  S2R R0, SR_TID.X ;  /* 0x0000000000007919 */ /* 0x000e2e0000002100 */
[----:B------:R-:W0:Y:S01]  /*0020*/  S2UR UR6, SR_CTAID.X ;  /* 0x00000000000679c3 */ /* 0x000e220000002500 */
[----:B------:R-:W1:Y:S07]  /*0030*/  LDCU.64 UR4, c[0x0][0x358] ;  /* 0x00006b00ff0477ac */ /* 0x000e6e0008000a00 */
[----:B------:R-:W0:Y:S08]  /*0040*/  LDC R7, c[0x0][0x360] ;  /* 0x0000d800ff077b82 */ /* 0x000e300000000800 */
[----:B------:R-:W2:Y:S08]  /*0050*/  LDC.64 R2, c[0x0][0x380] ;  /* 0x0000e000ff027b82 */ /* 0x000eb00000000a00 */
[----:B------:R-:W3:Y:S01]  /*0060*/  LDC.64 R4, c[0x0][0x388] ;  /* 0x0000e200ff047b82 */ /* 0x000ee20000000a00 */
[----:B0-----:R-:W-:-:S04]  /*0070*/  IMAD R7, R7, UR6, R0 ;  /* 0x0000000607077c24 */ /* 0x001fc8000f8e0200 */
[----:B--2---:R-:W-:-:S06]  /*0080*/  IMAD.WIDE.U32 R2, R7, 0x4, R2 ;  /* 0x0000000407027825 */ /* 0x004fcc00078e0002 */
[----:B-1----:R-:W2:Y:S01]  /*0090*/  LDG.E R2, desc[UR4][R2.64] ;  /* 0x0000000402027981 */ /* 0x002ea2000c1e1900 */
[----:B------:R-:W-:Y:S01]  /*00a0*/  SHF.R.U32.HI R9, RZ, 0x1, R7 ;  /* 0x00000001ff097819 */ /* 0x000fe20000011607 */
[----:B---3--:R-:W-:-:S03]  /*00b0*/  IMAD.WIDE.U32 R4, R7, 0x4, R4 ;  /* 0x0000000407047825 */ /* 0x008fc600078e0004 */
[----:B--2---:R-:W-:-:S05]  /*00c0*/  LEA R9, R2, -R9, 0x1 ;  /* 0x8000000902097211 */ /* 0x004fca00078e08ff */
[----:B------:R-:W-:Y:S01]  /*00d0*/  STG.E desc[UR4][R4.64], R9 ;  /* 0x0000000904007986 */ /* 0x000fe2000c101904 */
[----:B------:R-:W-:Y:S05]  /*00e0*/  EXIT ;  /* 0x000000000000794d */ /* 0x000fea0003800000 */
.L_x_0:
[----:B------:R-:W-:-:S00]  /*00f0*/  BRA `(.L_x_0) ;  /* 0xfffffffc00fc7947 */ /* 0x000fc0000383ffff */
[----:B------:R-:W-:-:S00]  /*0100*/  NOP ;  /* 0x0000000000007918 */ /* 0x000fc00000000000 */
[----:B------:R-:W-:-:S00]  /*0110*/  NOP ;  /* 0x0000000000007918 */ /* 0x000fc00000000000 */
[----:B------:R-:W-:-:S00]  /*0120*/  NOP ;  /* 0x0000000000007918 */ /* 0x000fc00000000000 */
[----:B------:R-:W-:-:S00]  /*0130*/  NOP ;  /* 0x0000000000007918 */ /* 0x000fc00000000000 */
[----:B------:R-:W-:-:S00]  /*0140*/  NOP ;  /* 0x0000000000007918 */ /* 0x000fc00000000000 */
[----:B------:R-:W-:-:S00]  /*0150*/  NOP ;  /* 0x0000000000007918 */ /* 0x000fc00000000000 */
[----:B------:R-:W-:-:S00]  /*0160*/  NOP ;  /* 0x0000000000007918 */ /* 0x000fc00000000000 */
[----:B------:R-:W-:-:S00]  /*0170*/  NOP ;  /* 0x0000000000007918 */ /* 0x000fc00000000000 */
.L_x_1:


//--------------------- .nv.shared.reserved.0     --------------------------
	.section	.nv.shared.reserved.0,"aw",@nobits
	.weak		__nv_reservedSMEM_offset_0_alias
	.size		__nv_reservedSMEM_offset_0_alias, 0, 64
	.other		__nv_reservedSMEM_offset_0_alias,@"STO_CUDA_RESERVED_SHARED STV_DEFAULT"
__nv_reservedSMEM_offset_0_alias:
	.zero		0
	.zero		64


//--------------------- .nv.constant0._Z15manipulateInputPjS_ --------------------------
	.section	.nv.constant0._Z15manipulateInputPjS_,"a",@progbits
	.sectionflags	@""
	.align	4
.nv.constant0._Z15manipulateInputPjS_:
	.zero		912


//--------------------- SYMBOLS --------------------------

	.type		.nv.reservedSmem.offset0,@object
	.size		.nv.reservedSmem.offset0,0x4
